	.headerflags	@"EF_CUDA_TEXMODE_UNIFIED EF_CUDA_64BIT_ADDRESS EF_CUDA_ACCELERATORS EF_CUDA_SM90 EF_CUDA_VIRTUAL_SM(EF_CUDA_SM90)"
	.elftype	@"ET_EXEC"


//--------------------- .nv.info                  --------------------------
	.section	.nv.info,"",@"SHT_CUDA_INFO"
	.align	4


	//----- nvinfo : EIATTR_REGCOUNT
	.align		4
        /*0000*/ 	.byte	0x04, 0x2f
        /*0002*/ 	.short	(.L_1 - .L_0)
	.align		4
.L_0:
        /*0004*/ 	.word	index@(triton_poi_fused_cat_0)
        /*0008*/ 	.word	0x0000000c


	//----- nvinfo : EIATTR_MIN_STACK_SIZE
	.align		4
.L_1:
        /*000c*/ 	.byte	0x04, 0x12
        /*000e*/ 	.short	(.L_3 - .L_2)
	.align		4
.L_2:
        /*0010*/ 	.word	index@(triton_poi_fused_cat_0)
        /*0014*/ 	.word	0x00000000


	//----- nvinfo : EIATTR_FRAME_SIZE
	.align		4
.L_3:
        /*0018*/ 	.byte	0x04, 0x11
        /*001a*/ 	.short	(.L_5 - .L_4)
	.align		4
.L_4:
        /*001c*/ 	.word	index@(triton_poi_fused_cat_0)
        /*0020*/ 	.word	0x00000000


	//----- nvinfo : EIATTR_MIN_STACK_SIZE
	.align		4
.L_5:
        /*0024*/ 	.byte	0x04, 0x12
        /*0026*/ 	.short	(.L_7 - .L_6)
	.align		4
.L_6:
        /*0028*/ 	.word	index@(triton_poi_fused_cat_0)
        /*002c*/ 	.word	0x00000000
.L_7:


//--------------------- .nv.info.triton_poi_fused_cat_0 --------------------------
	.section	.nv.info.triton_poi_fused_cat_0,"",@"SHT_CUDA_INFO"
	.sectionflags	@""
	.align	4


	//----- nvinfo : EIATTR_CUDA_API_VERSION
	.align		4
        /*0000*/ 	.byte	0x04, 0x37
        /*0002*/ 	.short	(.L_9 - .L_8)
.L_8:
        /*0004*/ 	.word	0x0000007c


	//----- nvinfo : EIATTR_KPARAM_INFO
	.align		4
.L_9:
        /*0008*/ 	.byte	0x04, 0x17
        /*000a*/ 	.short	(.L_11 - .L_10)
.L_10:
        /*000c*/ 	.word	0x00000000
        /*0010*/ 	.short	0x0002
        /*0012*/ 	.short	0x0010
        /*0014*/ 	.byte	0x00, 0xf0, 0x11, 0x00


	//----- nvinfo : EIATTR_KPARAM_INFO
	.align		4
.L_11:
        /*0018*/ 	.byte	0x04, 0x17
        /*001a*/ 	.short	(.L_13 - .L_12)
.L_12:
        /*001c*/ 	.word	0x00000000
        /*0020*/ 	.short	0x0001
        /*0022*/ 	.short	0x0008
        /*0024*/ 	.byte	0x00, 0xf4, 0x21, 0x00


	//----- nvinfo : EIATTR_KPARAM_INFO
	.align		4
.L_13:
        /*0028*/ 	.byte	0x04, 0x17
        /*002a*/ 	.short	(.L_15 - .L_14)
.L_14:
        /*002c*/ 	.word	0x00000000
        /*0030*/ 	.short	0x0000
        /*0032*/ 	.short	0x0000
        /*0034*/ 	.byte	0x00, 0xf4, 0x21, 0x00


	//----- nvinfo : EIATTR_SPARSE_MMA_MASK
	.align		4
.L_15:
        /*0038*/ 	.byte	0x03, 0x50
        /*003a*/ 	.short	0x0000


	//----- nvinfo : EIATTR_MAXREG_COUNT
	.align		4
        /*003c*/ 	.byte	0x03, 0x1b
        /*003e*/ 	.short	0x00ff


	//----- nvinfo : EIATTR_EXIT_INSTR_OFFSETS
	.align		4
        /*0040*/ 	.byte	0x04, 0x1c
        /*0042*/ 	.short	(.L_17 - .L_16)


	//   ....[0]....
.L_16:
        /*0044*/ 	.word	0x000001a0


	//   ....[1]....
        /*0048*/ 	.word	0x000001c0


	//----- nvinfo : EIATTR_REQNTID
	.align		4
.L_17:
        /*004c*/ 	.byte	0x04, 0x10
        /*004e*/ 	.short	(.L_19 - .L_18)
.L_18:
        /*0050*/ 	.word	0x00000080
        /*0054*/ 	.word	0x00000001
        /*0058*/ 	.word	0x00000001


	//----- nvinfo : EIATTR_CRS_STACK_SIZE
	.align		4
.L_19:
        /*005c*/ 	.byte	0x04, 0x1e
        /*005e*/ 	.short	(.L_21 - .L_20)
.L_20:
        /*0060*/ 	.word	0x00000000


	//----- nvinfo : EIATTR_CBANK_PARAM_SIZE
	.align		4
.L_21:
        /*0064*/ 	.byte	0x03, 0x19
        /*0066*/ 	.short	0x0014


	//----- nvinfo : EIATTR_PARAM_CBANK
	.align		4
        /*0068*/ 	.byte	0x04, 0x0a
        /*006a*/ 	.short	(.L_23 - .L_22)
	.align		4
.L_22:
        /*006c*/ 	.word	index@(.nv.constant0.triton_poi_fused_cat_0)
        /*0070*/ 	.short	0x0210
        /*0072*/ 	.short	0x0014


	//----- nvinfo : EIATTR_SW_WAR
	.align		4
.L_23:
        /*0074*/ 	.byte	0x04, 0x36
        /*0076*/ 	.short	(.L_25 - .L_24)
.L_24:
        /*0078*/ 	.word	0x00000008
.L_25:


//--------------------- .nv.callgraph             --------------------------
	.section	.nv.callgraph,"",@"SHT_CUDA_CALLGRAPH"
	.align	4
	.sectionentsize	8
	.align		4
        /*0000*/ 	.word	0x00000000
	.align		4
        /*0004*/ 	.word	0xffffffff
	.align		4
        /*0008*/ 	.word	0x00000000
	.align		4
        /*000c*/ 	.word	0xfffffffe
	.align		4
        /*0010*/ 	.word	0x00000000
	.align		4
        /*0014*/ 	.word	0xfffffffd
	.align		4
        /*0018*/ 	.word	0x00000000
	.align		4
        /*001c*/ 	.word	0xfffffffc


//--------------------- .text.triton_poi_fused_cat_0 --------------------------
	.section	.text.triton_poi_fused_cat_0,"ax",@progbits
	.align	128
        .global         triton_poi_fused_cat_0
        .type           triton_poi_fused_cat_0,@function
        .size           triton_poi_fused_cat_0,(.L_x_3 - triton_poi_fused_cat_0)
        .other          triton_poi_fused_cat_0,@"STO_CUDA_ENTRY STV_DEFAULT"
triton_poi_fused_cat_0:
.text.triton_poi_fused_cat_0:
[----:B------:R-:W0:Y:S02]  /*0000*/  LDC R1, c[0x0][0x28] ;  /* 0x00000a00ff017b82 */ /* 0x000e240000000800 */
[----:B------:R-:W1:Y:S01]  /*0010*/  S2R R0, SR_TID.X ;  /* 0x0000000000007919 */ /* 0x000e620000002100 */
[----:B------:R-:W2:Y:S01]  /*0020*/  LDC.64 R4, c[0x0][0x218] ;  /* 0x00008600ff047b82 */ /* 0x000ea20000000a00 */
[----:B------:R-:W-:Y:S01]  /*0030*/  ULDC.64 UR4, c[0x0][0x208] ;  /* 0x0000820000047ab9 */ /* 0x000fe20000000a00 */
[----:B------:R-:W-:Y:S01]  /*0040*/  BSSY B0, `(.L_x_0) ;  /* 0x0000015000007945 */ /* 0x000fe20003800000 */
[----:B------:R-:W3:Y:S05]  /*0050*/  S2R R7, SR_CTAID.X ;  /* 0x0000000000077919 */ /* 0x000eea0000002500 */
[----:B------:R-:W4:Y:S01]  /*0060*/  LDC.64 R2, c[0x0][0x210] ;  /* 0x00008400ff027b82 */ /* 0x000f220000000a00 */
[----:B-1----:R-:W-:Y:S01]  /*0070*/  IMAD.SHL.U32 R0, R0, 0x2, RZ ;  /* 0x0000000200007824 */ /* 0x002fe200078e00ff */
[----:B---3--:R-:W-:-:S04]  /*0080*/  SHF.R.S32.HI R6, RZ, 0x17, R7 ;  /* 0x00000017ff067819 */ /* 0x008fc80000011407 */
[----:B------:R-:W-:-:S05]  /*0090*/  LOP3.LUT R0, R0, 0xfe, RZ, 0xc0, !PT ;  /* 0x000000fe00007812 */ /* 0x000fca00078ec0ff */
[----:B------:R-:W-:Y:S01]  /*00a0*/  IMAD R7, R7, 0x100, R0 ;  /* 0x0000010007077824 */ /* 0x000fe200078e0200 */
[----:B------:R-:W-:-:S03]  /*00b0*/  SGXT R0, R6, 0x1 ;  /* 0x000000010600781a */ /* 0x000fc60000000200 */
[C---:B------:R-:W-:Y:S01]  /*00c0*/  IMAD.HI R6, R7.reuse, 0x2aaaaaab, RZ ;  /* 0x2aaaaaab07067827 */ /* 0x040fe200078e02ff */
[----:B------:R-:W-:Y:S02]  /*00d0*/  LEA.HI R0, R0, R7, RZ, 0x6 ;  /* 0x0000000700007211 */ /* 0x000fe400078f30ff */
[C---:B------:R-:W-:Y:S01]  /*00e0*/  ISETP.GE.AND P0, PT, R7.reuse, 0x300, PT ;  /* 0x000003000700780c */ /* 0x040fe20003f06270 */
[----:B--2---:R-:W-:Y:S01]  /*00f0*/  IMAD.WIDE R4, R7, 0x4, R4 ;  /* 0x0000000407047825 */ /* 0x004fe200078e0204 */
[----:B------:R-:W-:Y:S02]  /*0100*/  SHF.R.U32.HI R9, RZ, 0x1f, R6 ;  /* 0x0000001fff097819 */ /* 0x000fe40000011606 */
[----:B------:R-:W-:Y:S02]  /*0110*/  LOP3.LUT R0, R0, 0xffffffc0, RZ, 0xc0, !PT ;  /* 0xffffffc000007812 */ /* 0x000fe400078ec0ff */
[----:B------:R-:W-:-:S03]  /*0120*/  LEA.HI R9, R6, R9, RZ, 0x1b ;  /* 0x0000000906097211 */ /* 0x000fc600078fd8ff */
[----:B------:R-:W-:Y:S01]  /*0130*/  IMAD.IADD R0, R7, 0x1, -R0 ;  /* 0x0000000107007824 */ /* 0x000fe200078e0a00 */
[----:B------:R-:W-:-:S03]  /*0140*/  CS2R R6, SRZ ;  /* 0x0000000000067805 */ /* 0x000fc6000001ff00 */
[----:B------:R-:W-:-:S04]  /*0150*/  IMAD R9, R9, 0x40, R0 ;  /* 0x0000004009097824 */ /* 0x000fc800078e0200 */
[----:B----4-:R-:W-:Y:S01]  /*0160*/  IMAD.WIDE R2, R9, 0x4, R2 ;  /* 0x0000000409027825 */ /* 0x010fe200078e0202 */
[----:B------:R-:W-:Y:S06]  /*0170*/  @P0 BRA `(.L_x_1) ;  /* 0x0000000000040947 */ /* 0x000fec0003800000 */
[----:B------:R1:W5:Y:S02]  /*0180*/  LDG.E.EL.64 R6, desc[UR4][R2.64] ;  /* 0x0000000402067981 */ /* 0x000364000c2e1b00 */
.L_x_1:
[----:B------:R-:W-:Y:S05]  /*0190*/  BSYNC B0 ;  /* 0x0000000000007941 */ /* 0x000fea0003800000 */
.L_x_0:
[----:B------:R-:W-:Y:S05]  /*01a0*/  @P0 EXIT ;  /* 0x000000000000094d */ /* 0x000fea0003800000 */
[----:B-----5:R-:W-:Y:S01]  /*01b0*/  STG.E.64 desc[UR4][R4.64], R6 ;  /* 0x0000000604007986 */ /* 0x020fe2000c101b04 */
[----:B------:R-:W-:Y:S05]  /*01c0*/  EXIT ;  /* 0x000000000000794d */ /* 0x000fea0003800000 */
.L_x_2:
[----:B------:R-:W-:-:S00]  /*01d0*/  BRA `(.L_x_2) ;  /* 0xfffffffc00fc7947 */ /* 0x000fc0000383ffff */
[----:B------:R-:W-:-:S00]  /*01e0*/  NOP ;  /* 0x0000000000007918 */ /* 0x000fc00000000000 */
        /* <DEDUP_REMOVED lines=9> */
.L_x_3:


//--------------------- .nv.constant0.triton_poi_fused_cat_0 --------------------------
	.section	.nv.constant0.triton_poi_fused_cat_0,"a",@progbits
	.sectionflags	@""
	.align	4
.nv.constant0.triton_poi_fused_cat_0:
	.zero		548
